//
// Generated by NVIDIA NVVM Compiler
//
// Compiler Build ID: CL-36424714
// Cuda compilation tools, release 13.0, V13.0.88
// Based on NVVM 20.0.0
//

.version 9.0
.target sm_100
.address_size 64

	// .globl	_Z15BlackScholesGPUPfS_S_S_S_ffi

.visible .entry _Z15BlackScholesGPUPfS_S_S_S_ffi(
	.param .u64 .ptr .align 1 _Z15BlackScholesGPUPfS_S_S_S_ffi_param_0,
	.param .u64 .ptr .align 1 _Z15BlackScholesGPUPfS_S_S_S_ffi_param_1,
	.param .u64 .ptr .align 1 _Z15BlackScholesGPUPfS_S_S_S_ffi_param_2,
	.param .u64 .ptr .align 1 _Z15BlackScholesGPUPfS_S_S_S_ffi_param_3,
	.param .u64 .ptr .align 1 _Z15BlackScholesGPUPfS_S_S_S_ffi_param_4,
	.param .f32 _Z15BlackScholesGPUPfS_S_S_S_ffi_param_5,
	.param .f32 _Z15BlackScholesGPUPfS_S_S_S_ffi_param_6,
	.param .u32 _Z15BlackScholesGPUPfS_S_S_S_ffi_param_7
)
{
	.reg .pred 	%p<5>;
	.reg .b32 	%r<11>;
	.reg .b32 	%f<62>;
	.reg .b64 	%rd<17>;

	ld.param.u64 	%rd6, [_Z15BlackScholesGPUPfS_S_S_S_ffi_param_0];
	ld.param.u64 	%rd7, [_Z15BlackScholesGPUPfS_S_S_S_ffi_param_1];
	ld.param.u64 	%rd8, [_Z15BlackScholesGPUPfS_S_S_S_ffi_param_2];
	ld.param.u64 	%rd9, [_Z15BlackScholesGPUPfS_S_S_S_ffi_param_3];
	ld.param.u64 	%rd10, [_Z15BlackScholesGPUPfS_S_S_S_ffi_param_4];
	ld.param.f32 	%f3, [_Z15BlackScholesGPUPfS_S_S_S_ffi_param_5];
	ld.param.f32 	%f4, [_Z15BlackScholesGPUPfS_S_S_S_ffi_param_6];
	ld.param.u32 	%r6, [_Z15BlackScholesGPUPfS_S_S_S_ffi_param_7];
	mov.u32 	%r1, %ntid.x;
	mov.u32 	%r7, %ctaid.x;
	mov.u32 	%r8, %tid.x;
	mad.lo.s32 	%r10, %r1, %r7, %r8;
	setp.ge.s32 	%p1, %r10, %r6;
	@%p1 bra 	$L__BB0_3;
	mul.f32 	%f5, %f4, 0f3F000000;
	fma.rn.f32 	%f1, %f4, %f5, %f3;
	neg.f32 	%f2, %f3;
	mov.u32 	%r9, %nctaid.x;
	mul.lo.s32 	%r3, %r1, %r9;
	cvta.to.global.u64 	%rd1, %rd8;
	cvta.to.global.u64 	%rd2, %rd9;
	cvta.to.global.u64 	%rd3, %rd10;
	cvta.to.global.u64 	%rd4, %rd6;
	cvta.to.global.u64 	%rd5, %rd7;
$L__BB0_2:
	mul.wide.s32 	%rd11, %r10, 4;
	add.s64 	%rd12, %rd4, %rd11;
	add.s64 	%rd13, %rd5, %rd11;
	add.s64 	%rd14, %rd1, %rd11;
	ld.global.f32 	%f6, [%rd14];
	add.s64 	%rd15, %rd2, %rd11;
	ld.global.f32 	%f7, [%rd15];
	add.s64 	%rd16, %rd3, %rd11;
	ld.global.f32 	%f8, [%rd16];
	sqrt.rn.f32 	%f9, %f8;
	div.rn.f32 	%f10, %f6, %f7;
	lg2.approx.f32 	%f11, %f10;
	mul.f32 	%f12, %f11, 0f3F317218;
	fma.rn.f32 	%f13, %f1, %f8, %f12;
	mul.f32 	%f14, %f4, %f9;
	div.rn.f32 	%f15, %f13, %f14;
	sub.f32 	%f16, %f15, %f14;
	abs.f32 	%f17, %f15;
	fma.rn.f32 	%f18, %f17, 0f3E6D3389, 0f3F800000;
	rcp.rn.f32 	%f19, %f18;
	mul.f32 	%f20, %f15, 0fBF000000;
	mul.f32 	%f21, %f15, %f20;
	mul.f32 	%f22, %f21, 0f3FB8AA3B;
	ex2.approx.f32 	%f23, %f22;
	mul.f32 	%f24, %f23, 0f3ECC422A;
	fma.rn.f32 	%f25, %f19, 0f3FAA466F, 0fBFE91EEA;
	fma.rn.f32 	%f26, %f19, %f25, 0f3FE40778;
	fma.rn.f32 	%f27, %f19, %f26, 0fBEB68F87;
	fma.rn.f32 	%f28, %f19, %f27, 0f3EA385FA;
	mul.f32 	%f29, %f19, %f28;
	mul.f32 	%f30, %f24, %f29;
	setp.gt.f32 	%p2, %f15, 0f00000000;
	mov.f32 	%f31, 0f3F800000;
	sub.f32 	%f32, %f31, %f30;
	selp.f32 	%f33, %f32, %f30, %p2;
	abs.f32 	%f34, %f16;
	fma.rn.f32 	%f35, %f34, 0f3E6D3389, 0f3F800000;
	rcp.rn.f32 	%f36, %f35;
	mul.f32 	%f37, %f16, 0fBF000000;
	mul.f32 	%f38, %f16, %f37;
	mul.f32 	%f39, %f38, 0f3FB8AA3B;
	ex2.approx.f32 	%f40, %f39;
	mul.f32 	%f41, %f40, 0f3ECC422A;
	fma.rn.f32 	%f42, %f36, 0f3FAA466F, 0fBFE91EEA;
	fma.rn.f32 	%f43, %f36, %f42, 0f3FE40778;
	fma.rn.f32 	%f44, %f36, %f43, 0fBEB68F87;
	fma.rn.f32 	%f45, %f36, %f44, 0f3EA385FA;
	mul.f32 	%f46, %f36, %f45;
	mul.f32 	%f47, %f41, %f46;
	setp.gt.f32 	%p3, %f16, 0f00000000;
	sub.f32 	%f48, %f31, %f47;
	selp.f32 	%f49, %f48, %f47, %p3;
	mul.f32 	%f50, %f8, %f2;
	mul.f32 	%f51, %f50, 0f3FB8AA3B;
	ex2.approx.f32 	%f52, %f51;
	mul.f32 	%f53, %f6, %f33;
	mul.f32 	%f54, %f7, %f52;
	mul.f32 	%f55, %f54, %f49;
	sub.f32 	%f56, %f53, %f55;
	st.global.f32 	[%rd12], %f56;
	sub.f32 	%f57, %f31, %f49;
	mul.f32 	%f58, %f54, %f57;
	sub.f32 	%f59, %f31, %f33;
	mul.f32 	%f60, %f6, %f59;
	sub.f32 	%f61, %f58, %f60;
	st.global.f32 	[%rd13], %f61;
	add.s32 	%r10, %r10, %r3;
	setp.lt.s32 	%p4, %r10, %r6;
	@%p4 bra 	$L__BB0_2;
$L__BB0_3:
	ret;

}


// ===== COMPILED SASS (sm_100) =====

	.target	sm_100

	.elftype	@"ET_EXEC"


//--------------------- .note.nv.tkinfo           --------------------------
	.section	.note.nv.tkinfo,"",@"SHT_NOTE"
	.sectionflags	@"SHF_NOTE_NV_TKINFO"
	.tkinfo
        /*0018*/ 	.word	0x00000002
        /*0030*/ 	.string	""
        /*0030*/ 	.string	"ptxas"
        /*0030*/ 	.string	"Cuda compilation tools, release 13.0, V13.0.88"
        /*0030*/ 	.string	"Build cuda_13.0.r13.0/compiler.36424714_0"
        /*0030*/ 	.string	"-arch sm_100 -m 64 "



//--------------------- .note.nv.cuinfo           --------------------------
	.section	.note.nv.cuinfo,"",@"SHT_NOTE"
	.sectionflags	@"SHF_NOTE_NV_CUINFO"
        /*0018*/ 	.short	0x0002
        /*001a*/ 	.short	0x0064
        /*001c*/ 	.short	0x0082
	.zero		2


//--------------------- .nv.info                  --------------------------
	.section	.nv.info,"",@"SHT_CUDA_INFO"
	.align	4


	//----- nvinfo : EIATTR_REGCOUNT
	.align		4
        /*0000*/ 	.byte	0x04, 0x2f
        /*0002*/ 	.short	(.L_1 - .L_0)
	.align		4
.L_0:
        /*0004*/ 	.word	index@(_Z15BlackScholesGPUPfS_S_S_S_ffi)
        /*0008*/ 	.word	0x00000022


	//----- nvinfo : EIATTR_FRAME_SIZE
	.align		4
.L_1:
        /*000c*/ 	.byte	0x04, 0x11
        /*000e*/ 	.short	(.L_3 - .L_2)
	.align		4
.L_2:
        /*0010*/ 	.word	index@($__internal_2_$__cuda_sm3x_div_rn_noftz_f32_slowpath)
        /*0014*/ 	.word	0x00000000


	//----- nvinfo : EIATTR_FRAME_SIZE
	.align		4
.L_3:
        /*0018*/ 	.byte	0x04, 0x11
        /*001a*/ 	.short	(.L_5 - .L_4)
	.align		4
.L_4:
        /*001c*/ 	.word	index@($__internal_1_$__cuda_sm20_sqrt_rn_f32_slowpath)
        /*0020*/ 	.word	0x00000000


	//----- nvinfo : EIATTR_FRAME_SIZE
	.align		4
.L_5:
        /*0024*/ 	.byte	0x04, 0x11
        /*0026*/ 	.short	(.L_7 - .L_6)
	.align		4
.L_6:
        /*0028*/ 	.word	index@($__internal_0_$__cuda_sm20_rcp_rn_f32_slowpath)
        /*002c*/ 	.word	0x00000000


	//----- nvinfo : EIATTR_FRAME_SIZE
	.align		4
.L_7:
        /*0030*/ 	.byte	0x04, 0x11
        /*0032*/ 	.short	(.L_9 - .L_8)
	.align		4
.L_8:
        /*0034*/ 	.word	index@(_Z15BlackScholesGPUPfS_S_S_S_ffi)
        /*0038*/ 	.word	0x00000000


	//----- nvinfo : EIATTR_MIN_STACK_SIZE
	.align		4
.L_9:
        /*003c*/ 	.byte	0x04, 0x12
        /*003e*/ 	.short	(.L_11 - .L_10)
	.align		4
.L_10:
        /*0040*/ 	.word	index@(_Z15BlackScholesGPUPfS_S_S_S_ffi)
        /*0044*/ 	.word	0x00000000
.L_11:


//--------------------- .nv.compat                --------------------------
	.section	.nv.compat,"",@"SHT_CUDA_COMPAT_INFO"
	.align	4
        /*0000*/ 	.byte	0x02, 0x09, 0x00, 0x00, 0x02, 0x02, 0x01, 0x00, 0x02, 0x05, 0x05, 0x00, 0x03, 0x07, 0x01, 0x01
        /*0010*/ 	.byte	0x02, 0x03, 0x00, 0x00, 0x02, 0x06, 0x01, 0x00, 0x04, 0x0b, 0x08, 0x00, 0x01, 0x00, 0x00, 0x00
        /*0020*/ 	.byte	0x00, 0x00, 0x00, 0x00


//--------------------- .nv.info._Z15BlackScholesGPUPfS_S_S_S_ffi --------------------------
	.section	.nv.info._Z15BlackScholesGPUPfS_S_S_S_ffi,"",@"SHT_CUDA_INFO"
	.sectionflags	@""
	.align	4


	//----- nvinfo : EIATTR_CUDA_API_VERSION
	.align		4
        /*0000*/ 	.byte	0x04, 0x37
        /*0002*/ 	.short	(.L_13 - .L_12)
.L_12:
        /*0004*/ 	.word	0x00000082


	//----- nvinfo : EIATTR_KPARAM_INFO
	.align		4
.L_13:
        /*0008*/ 	.byte	0x04, 0x17
        /*000a*/ 	.short	(.L_15 - .L_14)
.L_14:
        /*000c*/ 	.word	0x00000000
        /*0010*/ 	.short	0x0007
        /*0012*/ 	.short	0x0030
        /*0014*/ 	.byte	0x00, 0xf0, 0x11, 0x00


	//----- nvinfo : EIATTR_KPARAM_INFO
	.align		4
.L_15:
        /*0018*/ 	.byte	0x04, 0x17
        /*001a*/ 	.short	(.L_17 - .L_16)
.L_16:
        /*001c*/ 	.word	0x00000000
        /*0020*/ 	.short	0x0006
        /*0022*/ 	.short	0x002c
        /*0024*/ 	.byte	0x00, 0xf0, 0x11, 0x00


	//----- nvinfo : EIATTR_KPARAM_INFO
	.align		4
.L_17:
        /*0028*/ 	.byte	0x04, 0x17
        /*002a*/ 	.short	(.L_19 - .L_18)
.L_18:
        /*002c*/ 	.word	0x00000000
        /*0030*/ 	.short	0x0005
        /*0032*/ 	.short	0x0028
        /*0034*/ 	.byte	0x00, 0xf0, 0x11, 0x00


	//----- nvinfo : EIATTR_KPARAM_INFO
	.align		4
.L_19:
        /*0038*/ 	.byte	0x04, 0x17
        /*003a*/ 	.short	(.L_21 - .L_20)
.L_20:
        /*003c*/ 	.word	0x00000000
        /*0040*/ 	.short	0x0004
        /*0042*/ 	.short	0x0020
        /*0044*/ 	.byte	0x00, 0xf5, 0x21, 0x00


	//----- nvinfo : EIATTR_KPARAM_INFO
	.align		4
.L_21:
        /*0048*/ 	.byte	0x04, 0x17
        /*004a*/ 	.short	(.L_23 - .L_22)
.L_22:
        /*004c*/ 	.word	0x00000000
        /*0050*/ 	.short	0x0003
        /*0052*/ 	.short	0x0018
        /*0054*/ 	.byte	0x00, 0xf5, 0x21, 0x00


	//----- nvinfo : EIATTR_KPARAM_INFO
	.align		4
.L_23:
        /*0058*/ 	.byte	0x04, 0x17
        /*005a*/ 	.short	(.L_25 - .L_24)
.L_24:
        /*005c*/ 	.word	0x00000000
        /*0060*/ 	.short	0x0002
        /*0062*/ 	.short	0x0010
        /*0064*/ 	.byte	0x00, 0xf5, 0x21, 0x00


	//----- nvinfo : EIATTR_KPARAM_INFO
	.align		4
.L_25:
        /*0068*/ 	.byte	0x04, 0x17
        /*006a*/ 	.short	(.L_27 - .L_26)
.L_26:
        /*006c*/ 	.word	0x00000000
        /*0070*/ 	.short	0x0001
        /*0072*/ 	.short	0x0008
        /*0074*/ 	.byte	0x00, 0xf5, 0x21, 0x00


	//----- nvinfo : EIATTR_KPARAM_INFO
	.align		4
.L_27:
        /*0078*/ 	.byte	0x04, 0x17
        /*007a*/ 	.short	(.L_29 - .L_28)
.L_28:
        /*007c*/ 	.word	0x00000000
        /*0080*/ 	.short	0x0000
        /*0082*/ 	.short	0x0000
        /*0084*/ 	.byte	0x00, 0xf5, 0x21, 0x00


	//----- nvinfo : EIATTR_SPARSE_MMA_MASK
	.align		4
.L_29:
        /*0088*/ 	.byte	0x03, 0x50
        /*008a*/ 	.short	0x0000


	//----- nvinfo : EIATTR_MAXREG_COUNT
	.align		4
        /*008c*/ 	.byte	0x03, 0x1b
        /*008e*/ 	.short	0x00ff


	//----- nvinfo : EIATTR_MERCURY_ISA_VERSION
	.align		4
        /*0090*/ 	.byte	0x03, 0x5f
        /*0092*/ 	.short	0x0101


	//----- nvinfo : EIATTR_VRC_CTA_INIT_COUNT
	.align		4
        /*0094*/ 	.byte	0x02, 0x4a
	.zero		1
	.zero		1


	//----- nvinfo : EIATTR_EXIT_INSTR_OFFSETS
	.align		4
        /*0098*/ 	.byte	0x04, 0x1c
        /*009a*/ 	.short	(.L_31 - .L_30)


	//   ....[0]....
.L_30:
        /*009c*/ 	.word	0x00000070


	//   ....[1]....
        /*00a0*/ 	.word	0x00000a70


	//----- nvinfo : EIATTR_CRS_STACK_SIZE
	.align		4
.L_31:
        /*00a4*/ 	.byte	0x04, 0x1e
        /*00a6*/ 	.short	(.L_33 - .L_32)
.L_32:
        /*00a8*/ 	.word	0x00000000


	//----- nvinfo : EIATTR_CBANK_PARAM_SIZE
	.align		4
.L_33:
        /*00ac*/ 	.byte	0x03, 0x19
        /*00ae*/ 	.short	0x0034


	//----- nvinfo : EIATTR_PARAM_CBANK
	.align		4
        /*00b0*/ 	.byte	0x04, 0x0a
        /*00b2*/ 	.short	(.L_35 - .L_34)
	.align		4
.L_34:
        /*00b4*/ 	.word	index@(.nv.constant0._Z15BlackScholesGPUPfS_S_S_S_ffi)
        /*00b8*/ 	.short	0x0380
        /*00ba*/ 	.short	0x0034


	//----- nvinfo : EIATTR_SW_WAR
	.align		4
.L_35:
        /*00bc*/ 	.byte	0x04, 0x36
        /*00be*/ 	.short	(.L_37 - .L_36)
.L_36:
        /*00c0*/ 	.word	0x00000008
.L_37:


//--------------------- .nv.callgraph             --------------------------
	.section	.nv.callgraph,"",@"SHT_CUDA_CALLGRAPH"
	.align	4
	.sectionentsize	8
	.align		4
        /*0000*/ 	.word	0x00000000
	.align		4
        /*0004*/ 	.word	0xffffffff
	.align		4
        /*0008*/ 	.word	0x00000000
	.align		4
        /*000c*/ 	.word	0xfffffffe
	.align		4
        /*0010*/ 	.word	0x00000000
	.align		4
        /*0014*/ 	.word	0xfffffffd
	.align		4
        /*0018*/ 	.word	0x00000000
	.align		4
        /*001c*/ 	.word	0xfffffffc


//--------------------- .text._Z15BlackScholesGPUPfS_S_S_S_ffi --------------------------
	.section	.text._Z15BlackScholesGPUPfS_S_S_S_ffi,"ax",@progbits
	.align	128
        .global         _Z15BlackScholesGPUPfS_S_S_S_ffi
        .type           _Z15BlackScholesGPUPfS_S_S_S_ffi,@function
        .size           _Z15BlackScholesGPUPfS_S_S_S_ffi,(.L_x_33 - _Z15BlackScholesGPUPfS_S_S_S_ffi)
        .other          _Z15BlackScholesGPUPfS_S_S_S_ffi,@"STO_CUDA_ENTRY STV_DEFAULT"
_Z15BlackScholesGPUPfS_S_S_S_ffi:
.text._Z15BlackScholesGPUPfS_S_S_S_ffi:
[----:B------:R-:W-:Y:S01]  /*0000*/  LDC R1, c[0x0][0x37c] ;  /* 0x0000df00ff017b82 */ /* 0x000fe20000000800 */
[----:B------:R-:W0:Y:S01]  /*0010*/  S2R R21, SR_CTAID.X ;  /* 0x0000000000157919 */ /* 0x000e220000002500 */
[----:B------:R-:W0:Y:S01]  /*0020*/  LDCU UR4, c[0x0][0x360] ;  /* 0x00006c00ff0477ac */ /* 0x000e220008000800 */
[----:B------:R-:W0:Y:S01]  /*0030*/  S2R R0, SR_TID.X ;  /* 0x0000000000007919 */ /* 0x000e220000002100 */
[----:B------:R-:W1:Y:S01]  /*0040*/  LDCU UR5, c[0x0][0x3b0] ;  /* 0x00007600ff0577ac */ /* 0x000e620008000800 */
[----:B0-----:R-:W-:-:S05]  /*0050*/  IMAD R21, R21, UR4, R0 ;  /* 0x0000000415157c24 */ /* 0x001fca000f8e0200 */
[----:B-1----:R-:W-:-:S13]  /*0060*/  ISETP.GE.AND P0, PT, R21, UR5, PT ;  /* 0x0000000515007c0c */ /* 0x002fda000bf06270 */
[----:B------:R-:W-:Y:S05]  /*0070*/  @P0 EXIT ;  /* 0x000000000000094d */ /* 0x000fea0003800000 */
[----:B------:R-:W0:Y:S01]  /*0080*/  LDC.64 R18, c[0x0][0x3a8] ;  /* 0x0000ea00ff127b82 */ /* 0x000e220000000a00 */
[----:B------:R-:W1:Y:S01]  /*0090*/  LDCU UR5, c[0x0][0x370] ;  /* 0x00006e00ff0577ac */ /* 0x000e620008000800 */
[----:B------:R-:W2:Y:S06]  /*00a0*/  LDCU.64 UR6, c[0x0][0x358] ;  /* 0x00006b00ff0677ac */ /* 0x000eac0008000a00 */
[----:B------:R-:W3:Y:S01]  /*00b0*/  LDC.64 R12, c[0x0][0x3a0] ;  /* 0x0000e800ff0c7b82 */ /* 0x000ee20000000a00 */
[----:B------:R-:W4:Y:S01]  /*00c0*/  LDCU UR10, c[0x0][0x3b0] ;  /* 0x00007600ff0a77ac */ /* 0x000f220008000800 */
[----:B------:R-:W0:Y:S06]  /*00d0*/  LDCU UR8, c[0x0][0x3ac] ;  /* 0x00007580ff0877ac */ /* 0x000e2c0008000800 */
[----:B------:R-:W2:Y:S01]  /*00e0*/  LDC.64 R10, c[0x0][0x380] ;  /* 0x0000e000ff0a7b82 */ /* 0x000ea20000000a00 */
[----:B------:R-:W0:Y:S01]  /*00f0*/  LDCU UR9, c[0x0][0x3a8] ;  /* 0x00007500ff0977ac */ /* 0x000e220008000800 */
[----:B-1----:R-:W-:-:S06]  /*0100*/  UIMAD UR4, UR4, UR5, URZ ;  /* 0x00000005040472a4 */ /* 0x002fcc000f8e02ff */
[----:B------:R-:W1:Y:S01]  /*0110*/  LDC.64 R8, c[0x0][0x388] ;  /* 0x0000e200ff087b82 */ /* 0x000e620000000a00 */
[----:B0-----:R-:W-:-:S04]  /*0120*/  FMUL R3, R19, 0.5 ;  /* 0x3f00000013037820 */ /* 0x001fc80000400000 */
[----:B------:R-:W-:-:S03]  /*0130*/  FFMA R18, R3, R19, R18 ;  /* 0x0000001303127223 */ /* 0x000fc60000000012 */
[----:B------:R-:W0:Y:S08]  /*0140*/  LDC.64 R6, c[0x0][0x390] ;  /* 0x0000e400ff067b82 */ /* 0x000e300000000a00 */
[----:B---34-:R-:W0:Y:S02]  /*0150*/  LDC.64 R4, c[0x0][0x398] ;  /* 0x0000e600ff047b82 */ /* 0x018e240000000a00 */
.L_x_13:
[----:B------:R-:W-:-:S06]  /*0160*/  IMAD.WIDE R22, R21, 0x4, R12 ;  /* 0x0000000415167825 */ /* 0x000fcc00078e020c */
[----:B--2---:R-:W2:Y:S01]  /*0170*/  LDG.E R23, desc[UR6][R22.64] ;  /* 0x0000000616177981 */ /* 0x004ea2000c1e1900 */
[----:B0--3--:R-:W-:-:S04]  /*0180*/  IMAD.WIDE R2, R21, 0x4, R6 ;  /* 0x0000000415027825 */ /* 0x009fc800078e0206 */
[C---:B------:R-:W-:Y:S01]  /*0190*/  IMAD.WIDE R24, R21.reuse, 0x4, R4 ;  /* 0x0000000415187825 */ /* 0x040fe200078e0204 */
[----:B------:R0:W5:Y:S04]  /*01a0*/  LDG.E R0, desc[UR6][R2.64] ;  /* 0x0000000602007981 */ /* 0x000168000c1e1900 */
[----:B------:R0:W5:Y:S01]  /*01b0*/  LDG.E R19, desc[UR6][R24.64] ;  /* 0x0000000618137981 */ /* 0x000162000c1e1900 */
[----:B------:R-:W-:Y:S01]  /*01c0*/  BSSY.RECONVERGENT B0, `(.L_x_0) ;  /* 0x000000e000007945 */ /* 0x000fe20003800200 */
[----:B-1----:R-:W-:Y:S01]  /*01d0*/  IMAD.WIDE R16, R21, 0x4, R8 ;  /* 0x0000000415107825 */ /* 0x002fe200078e0208 */
[----:B--2---:R-:W-:Y:S01]  /*01e0*/  IADD3 R14, PT, PT, R23, -0xd000000, RZ ;  /* 0xf3000000170e7810 */ /* 0x004fe20007ffe0ff */
[----:B------:R0:W1:Y:S03]  /*01f0*/  MUFU.RSQ R20, R23 ;  /* 0x0000001700147308 */ /* 0x0000660000001400 */
[----:B------:R-:W-:Y:S01]  /*0200*/  ISETP.GT.U32.AND P0, PT, R14, 0x727fffff, PT ;  /* 0x727fffff0e00780c */ /* 0x000fe20003f04070 */
[----:B------:R-:W-:-:S12]  /*0210*/  IMAD.WIDE R14, R21, 0x4, R10 ;  /* 0x00000004150e7825 */ /* 0x000fd800078e020a */
[----:B0-----:R-:W-:Y:S05]  /*0220*/  @!P0 BRA `(.L_x_1) ;  /* 0x00000000000c8947 */ /* 0x001fea0003800000 */
[----:B------:R-:W-:-:S07]  /*0230*/  MOV R26, 0x250 ;  /* 0x00000250001a7802 */ /* 0x000fce0000000f00 */
[----:B-1---5:R-:W-:Y:S05]  /*0240*/  CALL.REL.NOINC `($__internal_1_$__cuda_sm20_sqrt_rn_f32_slowpath) ;  /* 0x0000000800e07944 */ /* 0x022fea0003c00000 */
[----:B------:R-:W-:Y:S05]  /*0250*/  BRA `(.L_x_2) ;  /* 0x0000000000107947 */ /* 0x000fea0003800000 */
.L_x_1:
[----:B-1----:R-:W-:Y:S01]  /*0260*/  FMUL.FTZ R2, R23, R20 ;  /* 0x0000001417027220 */ /* 0x002fe20000410000 */
[----:B------:R-:W-:-:S03]  /*0270*/  FMUL.FTZ R3, R20, 0.5 ;  /* 0x3f00000014037820 */ /* 0x000fc60000410000 */
[----:B------:R-:W-:-:S04]  /*0280*/  FFMA R25, -R2, R2, R23 ;  /* 0x0000000202197223 */ /* 0x000fc80000000117 */
[----:B------:R-:W-:-:S07]  /*0290*/  FFMA R25, R25, R3, R2 ;  /* 0x0000000319197223 */ /* 0x000fce0000000002 */
.L_x_2:
[----:B------:R-:W-:Y:S05]  /*02a0*/  BSYNC.RECONVERGENT B0 ;  /* 0x0000000000007941 */ /* 0x000fea0003800200 */
.L_x_0:
[----:B-----5:R-:W0:Y:S01]  /*02b0*/  MUFU.RCP R2, R19 ;  /* 0x0000001300027308 */ /* 0x020e220000001000 */
[----:B------:R-:W-:Y:S07]  /*02c0*/  BSSY.RECONVERGENT B0, `(.L_x_3) ;  /* 0x000000d000007945 */ /* 0x000fee0003800200 */
[----:B------:R-:W1:Y:S01]  /*02d0*/  FCHK P0, R0, R19 ;  /* 0x0000001300007302 */ /* 0x000e620000000000 */
[----:B0-----:R-:W-:-:S04]  /*02e0*/  FFMA R3, -R19, R2, 1 ;  /* 0x3f80000013037423 */ /* 0x001fc80000000102 */
[----:B------:R-:W-:-:S04]  /*02f0*/  FFMA R3, R2, R3, R2 ;  /* 0x0000000302037223 */ /* 0x000fc80000000002 */
[----:B------:R-:W-:-:S04]  /*0300*/  FFMA R2, R0, R3, RZ ;  /* 0x0000000300027223 */ /* 0x000fc800000000ff */
[----:B------:R-:W-:-:S04]  /*0310*/  FFMA R20, -R19, R2, R0 ;  /* 0x0000000213147223 */ /* 0x000fc80000000100 */
[----:B------:R-:W-:Y:S01]  /*0320*/  FFMA R2, R3, R20, R2 ;  /* 0x0000001403027223 */ /* 0x000fe20000000002 */
[----:B-1----:R-:W-:Y:S06]  /*0330*/  @!P0 BRA `(.L_x_4) ;  /* 0x0000000000148947 */ /* 0x002fec0003800000 */
[----:B------:R-:W-:Y:S01]  /*0340*/  IMAD.MOV.U32 R2, RZ, RZ, R0 ;  /* 0x000000ffff027224 */ /* 0x000fe200078e0000 */
[----:B------:R-:W-:Y:S02]  /*0350*/  MOV R3, R19 ;  /* 0x0000001300037202 */ /* 0x000fe40000000f00 */
[----:B------:R-:W-:-:S07]  /*0360*/  MOV R20, 0x380 ;  /* 0x0000038000147802 */ /* 0x000fce0000000f00 */
[----:B------:R-:W-:Y:S05]  /*0370*/  CALL.REL.NOINC `($__internal_2_$__cuda_sm3x_div_rn_noftz_f32_slowpath) ;  /* 0x0000000800f47944 */ /* 0x000fea0003c00000 */
[----:B------:R-:W-:-:S07]  /*0380*/  IMAD.MOV.U32 R2, RZ, RZ, R22 ;  /* 0x000000ffff027224 */ /* 0x000fce00078e0016 */
.L_x_4:
[----:B------:R-:W-:Y:S05]  /*0390*/  BSYNC.RECONVERGENT B0 ;  /* 0x0000000000007941 */ /* 0x000fea0003800200 */
.L_x_3:
[----:B------:R-:W-:Y:S01]  /*03a0*/  MOV R22, R2 ;  /* 0x0000000200167202 */ /* 0x000fe20000000f00 */
[----:B------:R-:W-:Y:S01]  /*03b0*/  FMUL R25, R25, UR8 ;  /* 0x0000000819197c20 */ /* 0x000fe20008400000 */
[----:B------:R-:W-:Y:S02]  /*03c0*/  BSSY.RECONVERGENT B0, `(.L_x_5) ;  /* 0x0000013000007945 */ /* 0x000fe40003800200 */
[----:B------:R-:W-:Y:S01]  /*03d0*/  FSETP.GEU.AND P0, PT, |R22|, 1.175494350822287508e-38, PT ;  /* 0x008000001600780b */ /* 0x000fe20003f0e200 */
[----:B------:R-:W0:-:S12]  /*03e0*/  MUFU.RCP R20, R25 ;  /* 0x0000001900147308 */ /* 0x000e180000001000 */
[----:B------:R-:W-:-:S04]  /*03f0*/  @!P0 FMUL R22, R22, 16777216 ;  /* 0x4b80000016168820 */ /* 0x000fc80000400000 */
[----:B------:R-:W1:Y:S01]  /*0400*/  MUFU.LG2 R2, R22 ;  /* 0x0000001600027308 */ /* 0x000e620000000c00 */
[----:B0-----:R-:W-:-:S04]  /*0410*/  FFMA R27, -R25, R20, 1 ;  /* 0x3f800000191b7423 */ /* 0x001fc80000000114 */
[----:B------:R-:W-:Y:S01]  /*0420*/  FFMA R27, R20, R27, R20 ;  /* 0x0000001b141b7223 */ /* 0x000fe20000000014 */
[----:B-1----:R-:W-:-:S04]  /*0430*/  @!P0 FADD R2, R2, -24 ;  /* 0xc1c0000002028421 */ /* 0x002fc80000000000 */
[----:B------:R-:W-:-:S04]  /*0440*/  FMUL R3, R2, 0.69314718246459960938 ;  /* 0x3f31721802037820 */ /* 0x000fc80000400000 */
[----:B------:R-:W-:-:S04]  /*0450*/  FFMA R2, R18, R23, R3 ;  /* 0x0000001712027223 */ /* 0x000fc80000000003 */
[----:B------:R-:W0:Y:S01]  /*0460*/  FCHK P0, R2, R25 ;  /* 0x0000001902007302 */ /* 0x000e220000000000 */
[----:B------:R-:W-:-:S04]  /*0470*/  FFMA R20, R2, R27, RZ ;  /* 0x0000001b02147223 */ /* 0x000fc800000000ff */
[----:B------:R-:W-:-:S04]  /*0480*/  FFMA R3, -R25, R20, R2 ;  /* 0x0000001419037223 */ /* 0x000fc80000000102 */
[----:B------:R-:W-:Y:S01]  /*0490*/  FFMA R20, R27, R3, R20 ;  /* 0x000000031b147223 */ /* 0x000fe20000000014 */
[----:B0-----:R-:W-:Y:S06]  /*04a0*/  @!P0 BRA `(.L_x_6) ;  /* 0x0000000000108947 */ /* 0x001fec0003800000 */
[----:B------:R-:W-:Y:S01]  /*04b0*/  IMAD.MOV.U32 R3, RZ, RZ, R25 ;  /* 0x000000ffff037224 */ /* 0x000fe200078e0019 */
[----:B------:R-:W-:-:S07]  /*04c0*/  MOV R20, 0x4e0 ;  /* 0x000004e000147802 */ /* 0x000fce0000000f00 */
[----:B------:R-:W-:Y:S05]  /*04d0*/  CALL.REL.NOINC `($__internal_2_$__cuda_sm3x_div_rn_noftz_f32_slowpath) ;  /* 0x00000008009c7944 */ /* 0x000fea0003c00000 */
[----:B------:R-:W-:-:S07]  /*04e0*/  MOV R20, R22 ;  /* 0x0000001600147202 */ /* 0x000fce0000000f00 */
.L_x_6:
[----:B------:R-:W-:Y:S05]  /*04f0*/  BSYNC.RECONVERGENT B0 ;  /* 0x0000000000007941 */ /* 0x000fea0003800200 */
.L_x_5:
[----:B------:R-:W-:Y:S01]  /*0500*/  IMAD.MOV.U32 R3, RZ, RZ, 0x3e6d3389 ;  /* 0x3e6d3389ff037424 */ /* 0x000fe200078e00ff */
[----:B------:R-:W-:Y:S01]  /*0510*/  BSSY.RECONVERGENT B0, `(.L_x_7) ;  /* 0x0000010000007945 */ /* 0x000fe20003800200 */
[----:B------:R-:W-:Y:S02]  /*0520*/  FADD R22, -R25, R20 ;  /* 0x0000001419167221 */ /* 0x000fe40000000100 */
[----:B------:R-:W-:-:S05]  /*0530*/  FFMA R27, |R20|, R3, 1 ;  /* 0x3f800000141b7423 */ /* 0x000fca0000000203 */
[----:B------:R-:W-:-:S04]  /*0540*/  IADD3 R2, PT, PT, R27, 0x1800000, RZ ;  /* 0x018000001b027810 */ /* 0x000fc80007ffe0ff */
[----:B------:R-:W-:-:S04]  /*0550*/  LOP3.LUT R2, R2, 0x7f800000, RZ, 0xc0, !PT ;  /* 0x7f80000002027812 */ /* 0x000fc800078ec0ff */
[----:B------:R-:W-:-:S13]  /*0560*/  ISETP.GT.U32.AND P0, PT, R2, 0x1ffffff, PT ;  /* 0x01ffffff0200780c */ /* 0x000fda0003f04070 */
[----:B------:R-:W-:Y:S05]  /*0570*/  @P0 BRA `(.L_x_8) ;  /* 0x0000000000140947 */ /* 0x000fea0003800000 */
[----:B------:R-:W-:Y:S01]  /*0580*/  IMAD.MOV.U32 R2, RZ, RZ, R27 ;  /* 0x000000ffff027224 */ /* 0x000fe200078e001b */
[----:B------:R-:W-:-:S07]  /*0590*/  MOV R24, 0x5b0 ;  /* 0x000005b000187802 */ /* 0x000fce0000000f00 */
[----:B------:R-:W-:Y:S05]  /*05a0*/  CALL.REL.NOINC `($__internal_0_$__cuda_sm20_rcp_rn_f32_slowpath) ;  /* 0x0000000400347944 */ /* 0x000fea0003c00000 */
[----:B------:R-:W-:Y:S01]  /*05b0*/  MOV R2, R26 ;  /* 0x0000001a00027202 */ /* 0x000fe20000000f00 */
[----:B------:R-:W-:Y:S06]  /*05c0*/  BRA `(.L_x_9) ;  /* 0x0000000000107947 */ /* 0x000fec0003800000 */
.L_x_8:
[----:B------:R-:W0:Y:S02]  /*05d0*/  MUFU.RCP R2, R27 ;  /* 0x0000001b00027308 */ /* 0x000e240000001000 */
[----:B0-----:R-:W-:-:S04]  /*05e0*/  FFMA R3, R27, R2, -1 ;  /* 0xbf8000001b037423 */ /* 0x001fc80000000002 */
[----:B------:R-:W-:-:S04]  /*05f0*/  FADD.FTZ R3, -R3, -RZ ;  /* 0x800000ff03037221 */ /* 0x000fc80000010100 */
[----:B------:R-:W-:-:S07]  /*0600*/  FFMA R2, R2, R3, R2 ;  /* 0x0000000302027223 */ /* 0x000fce0000000002 */
.L_x_9:
[----:B------:R-:W-:Y:S05]  /*0610*/  BSYNC.RECONVERGENT B0 ;  /* 0x0000000000007941 */ /* 0x000fea0003800200 */
.L_x_7:
[C---:B------:R-:W-:Y:S01]  /*0620*/  FMUL R3, R20.reuse, -0.5 ;  /* 0xbf00000014037820 */ /* 0x040fe20000400000 */
[----:B------:R-:W-:Y:S02]  /*0630*/  IMAD.MOV.U32 R27, RZ, RZ, 0x3faa466f ;  /* 0x3faa466fff1b7424 */ /* 0x000fe400078e00ff */
[----:B------:R-:W-:Y:S01]  /*0640*/  HFMA2 R29, -RZ, RZ, 1.6064453125, 0.2354736328125 ;  /* 0x3e6d3389ff1d7431 */ /* 0x000fe200000001ff */
[----:B------:R-:W-:Y:S01]  /*0650*/  FSETP.GT.AND P0, PT, R20, RZ, PT ;  /* 0x000000ff1400720b */ /* 0x000fe20003f04000 */
[----:B------:R-:W-:Y:S01]  /*0660*/  FMUL R3, R3, R20 ;  /* 0x0000001403037220 */ /* 0x000fe20000400000 */
[----:B------:R-:W-:Y:S01]  /*0670*/  FFMA R27, R2, R27, -1.8212559223175048828 ;  /* 0xbfe91eea021b7423 */ /* 0x000fe2000000001b */
[----:B------:R-:W-:Y:S02]  /*0680*/  BSSY.RECONVERGENT B0, `(.L_x_10) ;  /* 0x000001b000007945 */ /* 0x000fe40003800200 */
[----:B------:R-:W-:Y:S01]  /*0690*/  FMUL R3, R3, 1.4426950216293334961 ;  /* 0x3fb8aa3b03037820 */ /* 0x000fe20000400000 */
[----:B------:R-:W-:Y:S01]  /*06a0*/  FFMA R27, R27, R2, 1.7814779281616210938 ;  /* 0x3fe407781b1b7423 */ /* 0x000fe20000000002 */
[----:B------:R-:W-:-:S03]  /*06b0*/  FFMA R29, |R22|, R29, 1 ;  /* 0x3f800000161d7423 */ /* 0x000fc6000000021d */
[----:B------:R-:W-:Y:S01]  /*06c0*/  FSETP.GEU.AND P1, PT, R3, -126, PT ;  /* 0xc2fc00000300780b */ /* 0x000fe20003f2e000 */
[----:B------:R-:W-:-:S04]  /*06d0*/  FFMA R27, R27, R2, -0.35656377673149108887 ;  /* 0xbeb68f871b1b7423 */ /* 0x000fc80000000002 */
[----:B------:R-:W-:-:S04]  /*06e0*/  FFMA R27, R27, R2, 0.31938153505325317383 ;  /* 0x3ea385fa1b1b7423 */ /* 0x000fc80000000002 */
[----:B------:R-:W-:Y:S01]  /*06f0*/  FMUL R27, R27, R2 ;  /* 0x000000021b1b7220 */ /* 0x000fe20000400000 */
[----:B------:R-:W-:-:S03]  /*0700*/  VIADD R2, R29, 0x1800000 ;  /* 0x018000001d027836 */ /* 0x000fc60000000000 */
[----:B------:R-:W-:Y:S02]  /*0710*/  @!P1 FMUL R3, R3, 0.5 ;  /* 0x3f00000003039820 */ /* 0x000fe40000400000 */
[----:B------:R-:W-:Y:S02]  /*0720*/  LOP3.LUT R2, R2, 0x7f800000, RZ, 0xc0, !PT ;  /* 0x7f80000002027812 */ /* 0x000fe400078ec0ff */
[----:B------:R-:W0:Y:S02]  /*0730*/  MUFU.EX2 R24, R3 ;  /* 0x0000000300187308 */ /* 0x000e240000000800 */
[----:B0-----:R-:W-:Y:S01]  /*0740*/  @!P1 FMUL R24, R24, R24 ;  /* 0x0000001818189220 */ /* 0x001fe20000400000 */
[----:B------:R-:W-:-:S03]  /*0750*/  ISETP.GT.U32.AND P1, PT, R2, 0x1ffffff, PT ;  /* 0x01ffffff0200780c */ /* 0x000fc60003f24070 */
[----:B------:R-:W-:-:S04]  /*0760*/  FMUL R24, R24, 0.3989422917366027832 ;  /* 0x3ecc422a18187820 */ /* 0x000fc80000400000 */
[----:B------:R-:W-:-:S04]  /*0770*/  FMUL R27, R24, R27 ;  /* 0x0000001b181b7220 */ /* 0x000fc80000400000 */
[----:B------:R-:W-:Y:S02]  /*0780*/  @P0 FADD R27, -R27, 1 ;  /* 0x3f8000001b1b0421 */ /* 0x000fe40000000100 */
[----:B------:R-:W-:Y:S05]  /*0790*/  @P1 BRA `(.L_x_11) ;  /* 0x0000000000141947 */ /* 0x000fea0003800000 */
[----:B------:R-:W-:Y:S02]  /*07a0*/  MOV R2, R29 ;  /* 0x0000001d00027202 */ /* 0x000fe40000000f00 */
[----:B------:R-:W-:-:S07]  /*07b0*/  MOV R24, 0x7d0 ;  /* 0x000007d000187802 */ /* 0x000fce0000000f00 */
[----:B------:R-:W-:Y:S05]  /*07c0*/  CALL.REL.NOINC `($__internal_0_$__cuda_sm20_rcp_rn_f32_slowpath) ;  /* 0x0000000000ac7944 */ /* 0x000fea0003c00000 */
[----:B------:R-:W-:Y:S01]  /*07d0*/  IMAD.MOV.U32 R2, RZ, RZ, R26 ;  /* 0x000000ffff027224 */ /* 0x000fe200078e001a */
[----:B------:R-:W-:Y:S06]  /*07e0*/  BRA `(.L_x_12) ;  /* 0x0000000000107947 */ /* 0x000fec0003800000 */
.L_x_11:
[----:B------:R-:W0:Y:S02]  /*07f0*/  MUFU.RCP R2, R29 ;  /* 0x0000001d00027308 */ /* 0x000e240000001000 */
[----:B0-----:R-:W-:-:S04]  /*0800*/  FFMA R3, R29, R2, -1 ;  /* 0xbf8000001d037423 */ /* 0x001fc80000000002 */
[----:B------:R-:W-:-:S04]  /*0810*/  FADD.FTZ R3, -R3, -RZ ;  /* 0x800000ff03037221 */ /* 0x000fc80000010100 */
[----:B------:R-:W-:-:S07]  /*0820*/  FFMA R2, R2, R3, R2 ;  /* 0x0000000302027223 */ /* 0x000fce0000000002 */
.L_x_12:
[----:B------:R-:W-:Y:S05]  /*0830*/  BSYNC.RECONVERGENT B0 ;  /* 0x0000000000007941 */ /* 0x000fea0003800200 */
.L_x_10:
[----:B------:R-:W-:Y:S01]  /*0840*/  FMUL R3, R22, -0.5 ;  /* 0xbf00000016037820 */ /* 0x000fe20000400000 */
[----:B------:R-:W-:Y:S01]  /*0850*/  FMUL R23, R23, -UR9 ;  /* 0x8000000917177c20 */ /* 0x000fe20008400000 */
[----:B------:R-:W-:Y:S02]  /*0860*/  FSETP.GT.AND P0, PT, R20, R25, PT ;  /* 0x000000191400720b */ /* 0x000fe40003f04000 */
[----:B------:R-:W-:Y:S01]  /*0870*/  FMUL R3, R22, R3 ;  /* 0x0000000316037220 */ /* 0x000fe20000400000 */
[----:B------:R-:W-:Y:S01]  /*0880*/  FMUL R24, R23, 1.4426950216293334961 ;  /* 0x3fb8aa3b17187820 */ /* 0x000fe20000400000 */
[----:B------:R-:W-:Y:S02]  /*0890*/  MOV R23, 0x3faa466f ;  /* 0x3faa466f00177802 */ /* 0x000fe40000000f00 */
[----:B------:R-:W-:Y:S01]  /*08a0*/  FMUL R3, R3, 1.4426950216293334961 ;  /* 0x3fb8aa3b03037820 */ /* 0x000fe20000400000 */
[----:B------:R-:W-:Y:S02]  /*08b0*/  IADD3 R21, PT, PT, R21, UR4, RZ ;  /* 0x0000000415157c10 */ /* 0x000fe4000fffe0ff */
[----:B------:R-:W-:Y:S01]  /*08c0*/  FSETP.GEU.AND P2, PT, R24, -126, PT ;  /* 0xc2fc00001800780b */ /* 0x000fe20003f4e000 */
[----:B------:R-:W-:Y:S01]  /*08d0*/  FFMA R23, R2, R23, -1.8212559223175048828 ;  /* 0xbfe91eea02177423 */ /* 0x000fe20000000017 */
[----:B------:R-:W-:-:S03]  /*08e0*/  FSETP.GEU.AND P1, PT, R3, -126, PT ;  /* 0xc2fc00000300780b */ /* 0x000fc60003f2e000 */
[----:B------:R-:W-:-:S04]  /*08f0*/  FFMA R23, R23, R2, 1.7814779281616210938 ;  /* 0x3fe4077817177423 */ /* 0x000fc80000000002 */
[----:B------:R-:W-:-:S04]  /*0900*/  FFMA R23, R23, R2, -0.35656377673149108887 ;  /* 0xbeb68f8717177423 */ /* 0x000fc80000000002 */
[----:B------:R-:W-:Y:S01]  /*0910*/  @!P2 FMUL R24, R24, 0.5 ;  /* 0x3f0000001818a820 */ /* 0x000fe20000400000 */
[-C--:B------:R-:W-:Y:S01]  /*0920*/  FFMA R23, R23, R2.reuse, 0.31938153505325317383 ;  /* 0x3ea385fa17177423 */ /* 0x080fe20000000002 */
[----:B------:R-:W-:Y:S02]  /*0930*/  @!P1 FMUL R3, R3, 0.5 ;  /* 0x3f00000003039820 */ /* 0x000fe40000400000 */
[----:B------:R-:W0:Y:S01]  /*0940*/  MUFU.EX2 R26, R24 ;  /* 0x00000018001a7308 */ /* 0x000e220000000800 */
[----:B------:R-:W-:-:S07]  /*0950*/  FMUL R23, R23, R2 ;  /* 0x0000000217177220 */ /* 0x000fce0000400000 */
[----:B------:R1:W2:Y:S01]  /*0960*/  MUFU.EX2 R22, R3 ;  /* 0x0000000300167308 */ /* 0x0002a20000000800 */
[----:B0-----:R-:W-:Y:S01]  /*0970*/  @!P2 FMUL R26, R26, R26 ;  /* 0x0000001a1a1aa220 */ /* 0x001fe20000400000 */
[----:B-1----:R-:W-:-:S03]  /*0980*/  FADD R3, -R27, 1 ;  /* 0x3f8000001b037421 */ /* 0x002fc60000000100 */
[----:B------:R-:W-:Y:S01]  /*0990*/  FMUL R19, R19, R26 ;  /* 0x0000001a13137220 */ /* 0x000fe20000400000 */
[----:B------:R-:W-:Y:S01]  /*09a0*/  FMUL R2, R0, R3 ;  /* 0x0000000300027220 */ /* 0x000fe20000400000 */
[----:B--2---:R-:W-:-:S04]  /*09b0*/  @!P1 FMUL R22, R22, R22 ;  /* 0x0000001616169220 */ /* 0x004fc80000400000 */
[----:B------:R-:W-:-:S04]  /*09c0*/  FMUL R22, R22, 0.3989422917366027832 ;  /* 0x3ecc422a16167820 */ /* 0x000fc80000400000 */
[----:B------:R-:W-:-:S04]  /*09d0*/  FMUL R22, R22, R23 ;  /* 0x0000001716167220 */ /* 0x000fc80000400000 */
[----:B------:R-:W-:Y:S01]  /*09e0*/  @P0 FADD R22, -R22, 1 ;  /* 0x3f80000016160421 */ /* 0x000fe20000000100 */
[----:B------:R-:W-:-:S03]  /*09f0*/  ISETP.GE.AND P0, PT, R21, UR10, PT ;  /* 0x0000000a15007c0c */ /* 0x000fc6000bf06270 */
[C---:B------:R-:W-:Y:S01]  /*0a00*/  FMUL R3, R22.reuse, R19 ;  /* 0x0000001316037220 */ /* 0x040fe20000400000 */
[----:B------:R-:W-:-:S03]  /*0a10*/  FADD R22, -R22, 1 ;  /* 0x3f80000016167421 */ /* 0x000fc60000000100 */
[----:B------:R-:W-:Y:S01]  /*0a20*/  FFMA R3, R0, R27, -R3 ;  /* 0x0000001b00037223 */ /* 0x000fe20000000803 */
[----:B------:R-:W-:-:S04]  /*0a30*/  FFMA R19, R19, R22, -R2 ;  /* 0x0000001613137223 */ /* 0x000fc80000000802 */
[----:B------:R3:W-:Y:S04]  /*0a40*/  STG.E desc[UR6][R14.64], R3 ;  /* 0x000000030e007986 */ /* 0x0007e8000c101906 */
[----:B------:R3:W-:Y:S01]  /*0a50*/  STG.E desc[UR6][R16.64], R19 ;  /* 0x0000001310007986 */ /* 0x0007e2000c101906 */
[----:B------:R-:W-:Y:S05]  /*0a60*/  @!P0 BRA `(.L_x_13) ;  /* 0xfffffff400bc8947 */ /* 0x000fea000383ffff */
[----:B------:R-:W-:Y:S05]  /*0a70*/  EXIT ;  /* 0x000000000000794d */ /* 0x000fea0003800000 */
        .weak           $__internal_0_$__cuda_sm20_rcp_rn_f32_slowpath
        .type           $__internal_0_$__cuda_sm20_rcp_rn_f32_slowpath,@function
        .size           $__internal_0_$__cuda_sm20_rcp_rn_f32_slowpath,($__internal_1_$__cuda_sm20_sqrt_rn_f32_slowpath - $__internal_0_$__cuda_sm20_rcp_rn_f32_slowpath)
$__internal_0_$__cuda_sm20_rcp_rn_f32_slowpath:
[----:B------:R-:W-:Y:S01]  /*0a80*/  IMAD.SHL.U32 R3, R2, 0x2, RZ ;  /* 0x0000000202037824 */ /* 0x000fe200078e00ff */
[----:B------:R-:W-:Y:S04]  /*0a90*/  BSSY.RECONVERGENT B1, `(.L_x_14) ;  /* 0x0000030000017945 */ /* 0x000fe80003800200 */
[----:B------:R-:W-:-:S04]  /*0aa0*/  SHF.R.U32.HI R3, RZ, 0x18, R3 ;  /* 0x00000018ff037819 */ /* 0x000fc80000011603 */
[----:B------:R-:W-:-:S13]  /*0ab0*/  ISETP.NE.U32.AND P0, PT, R3, RZ, PT ;  /* 0x000000ff0300720c */ /* 0x000fda0003f05070 */
[----:B------:R-:W-:Y:S05]  /*0ac0*/  @P0 BRA `(.L_x_15) ;  /* 0x0000000000280947 */ /* 0x000fea0003800000 */
[----:B------:R-:W-:-:S04]  /*0ad0*/  SHF.L.U32 R3, R2, 0x1, RZ ;  /* 0x0000000102037819 */ /* 0x000fc800000006ff */
[----:B------:R-:W-:-:S13]  /*0ae0*/  ISETP.NE.AND P0, PT, R3, RZ, PT ;  /* 0x000000ff0300720c */ /* 0x000fda0003f05270 */
[----:B------:R-:W-:Y:S01]  /*0af0*/  @P0 FFMA R28, R2, 1.84467440737095516160e+19, RZ ;  /* 0x5f800000021c0823 */ /* 0x000fe200000000ff */
[----:B------:R-:W-:Y:S08]  /*0b00*/  @!P0 MUFU.RCP R26, R2 ;  /* 0x00000002001a8308 */ /* 0x000ff00000001000 */
[----:B------:R-:W0:Y:S02]  /*0b10*/  @P0 MUFU.RCP R3, R28 ;  /* 0x0000001c00030308 */ /* 0x000e240000001000 */
[----:B0-----:R-:W-:-:S04]  /*0b20*/  @P0 FFMA R29, R28, R3, -1 ;  /* 0xbf8000001c1d0423 */ /* 0x001fc80000000003 */
[----:B------:R-:W-:-:S04]  /*0b30*/  @P0 FADD.FTZ R30, -R29, -RZ ;  /* 0x800000ff1d1e0221 */ /* 0x000fc80000010100 */
[----:B------:R-:W-:-:S04]  /*0b40*/  @P0 FFMA R3, R3, R30, R3 ;  /* 0x0000001e03030223 */ /* 0x000fc80000000003 */
[----:B------:R-:W-:Y:S01]  /*0b50*/  @P0 FFMA R26, R3, 1.84467440737095516160e+19, RZ ;  /* 0x5f800000031a0823 */ /* 0x000fe200000000ff */
[----:B------:R-:W-:Y:S06]  /*0b60*/  BRA `(.L_x_16) ;  /* 0x0000000000887947 */ /* 0x000fec0003800000 */
.L_x_15:
[----:B------:R-:W-:-:S04]  /*0b70*/  IADD3 R26, PT, PT, R3, -0xfd, RZ ;  /* 0xffffff03031a7810 */ /* 0x000fc80007ffe0ff */
[----:B------:R-:W-:-:S13]  /*0b80*/  ISETP.GT.U32.AND P0, PT, R26, 0x1, PT ;  /* 0x000000011a00780c */ /* 0x000fda0003f04070 */
[----:B------:R-:W-:Y:S05]  /*0b90*/  @P0 BRA `(.L_x_17) ;  /* 0x0000000000780947 */ /* 0x000fea0003800000 */
[----:B------:R-:W-:-:S04]  /*0ba0*/  LOP3.LUT R28, R2, 0x7fffff, RZ, 0xc0, !PT ;  /* 0x007fffff021c7812 */ /* 0x000fc800078ec0ff */
[----:B------:R-:W-:-:S04]  /*0bb0*/  LOP3.LUT R28, R28, 0x3f800000, RZ, 0xfc, !PT ;  /* 0x3f8000001c1c7812 */ /* 0x000fc800078efcff */
[----:B------:R-:W0:Y:S02]  /*0bc0*/  MUFU.RCP R29, R28 ;  /* 0x0000001c001d7308 */ /* 0x000e240000001000 */
[----:B0-----:R-:W-:-:S04]  /*0bd0*/  FFMA R30, R28, R29, -1 ;  /* 0xbf8000001c1e7423 */ /* 0x001fc8000000001d */
[----:B------:R-:W-:-:S04]  /*0be0*/  FADD.FTZ R30, -R30, -RZ ;  /* 0x800000ff1e1e7221 */ /* 0x000fc80000010100 */
[CCC-:B------:R-:W-:Y:S01]  /*0bf0*/  FFMA.RM R31, R29.reuse, R30.reuse, R29.reuse ;  /* 0x0000001e1d1f7223 */ /* 0x1c0fe2000000401d */
[----:B------:R-:W-:Y:S01]  /*0c00*/  FFMA.RP R30, R29, R30, R29 ;  /* 0x0000001e1d1e7223 */ /* 0x000fe2000000801d */
[----:B------:R-:W-:-:S04]  /*0c10*/  IMAD.MOV.U32 R29, RZ, RZ, 0x3 ;  /* 0x00000003ff1d7424 */ /* 0x000fc800078e00ff */
[C---:B------:R-:W-:Y:S02]  /*0c20*/  FSETP.NEU.FTZ.AND P0, PT, R31.reuse, R30, PT ;  /* 0x0000001e1f00720b */ /* 0x040fe40003f1d000 */
[----:B------:R-:W-:Y:S02]  /*0c30*/  LOP3.LUT R31, R31, 0x7fffff, RZ, 0xc0, !PT ;  /* 0x007fffff1f1f7812 */ /* 0x000fe400078ec0ff */
[----:B------:R-:W-:Y:S02]  /*0c40*/  SHF.L.U32 R30, R29, R26, RZ ;  /* 0x0000001a1d1e7219 */ /* 0x000fe400000006ff */
[----:B------:R-:W-:Y:S02]  /*0c50*/  LOP3.LUT R31, R31, 0x800000, RZ, 0xfc, !PT ;  /* 0x008000001f1f7812 */ /* 0x000fe400078efcff */
[----:B------:R-:W-:Y:S02]  /*0c60*/  SEL R28, RZ, 0xffffffff, !P0 ;  /* 0xffffffffff1c7807 */ /* 0x000fe40004000000 */
[----:B------:R-:W-:-:S02]  /*0c70*/  LOP3.LUT R29, R30, R31, RZ, 0xc0, !PT ;  /* 0x0000001f1e1d7212 */ /* 0x000fc400078ec0ff */
[----:B------:R-:W-:Y:S02]  /*0c80*/  IADD3 R28, PT, PT, -R28, RZ, RZ ;  /* 0x000000ff1c1c7210 */ /* 0x000fe40007ffe1ff */
[-C--:B------:R-:W-:Y:S02]  /*0c90*/  SHF.R.U32.HI R29, RZ, R26.reuse, R29 ;  /* 0x0000001aff1d7219 */ /* 0x080fe4000001161d */
[----:B------:R-:W-:Y:S02]  /*0ca0*/  LOP3.LUT P1, RZ, R28, R26, R31, 0xf8, !PT ;  /* 0x0000001a1cff7212 */ /* 0x000fe4000782f81f */
[C---:B------:R-:W-:Y:S02]  /*0cb0*/  LOP3.LUT P0, RZ, R29.reuse, 0x1, RZ, 0xc0, !PT ;  /* 0x000000011dff7812 */ /* 0x040fe4000780c0ff */
[----:B------:R-:W-:Y:S02]  /*0cc0*/  LOP3.LUT P2, RZ, R29, 0x2, RZ, 0xc0, !PT ;  /* 0x000000021dff7812 */ /* 0x000fe4000784c0ff */
[----:B------:R-:W-:-:S02]  /*0cd0*/  IADD3 R30, PT, PT, R3, -0xfc, RZ ;  /* 0xffffff04031e7810 */ /* 0x000fc40007ffe0ff */
[----:B------:R-:W-:Y:S02]  /*0ce0*/  PLOP3.LUT P0, PT, P0, P1, P2, 0xe0, 0x0 ;  /* 0x000000000000781c */ /* 0x000fe40000703c20 */
[----:B------:R-:W-:Y:S02]  /*0cf0*/  LOP3.LUT P1, RZ, R2, 0x7fffff, RZ, 0xc0, !PT ;  /* 0x007fffff02ff7812 */ /* 0x000fe4000782c0ff */
[----:B------:R-:W-:Y:S02]  /*0d00*/  SEL R26, RZ, 0x1, !P0 ;  /* 0x00000001ff1a7807 */ /* 0x000fe40004000000 */
[----:B------:R-:W-:-:S03]  /*0d10*/  SHF.R.U32.HI R3, RZ, R30, R31 ;  /* 0x0000001eff037219 */ /* 0x000fc6000001161f */
[----:B------:R-:W-:-:S05]  /*0d20*/  IMAD.MOV R26, RZ, RZ, -R26 ;  /* 0x000000ffff1a7224 */ /* 0x000fca00078e0a1a */
[----:B------:R-:W-:-:S13]  /*0d30*/  ISETP.GE.AND P0, PT, R26, RZ, PT ;  /* 0x000000ff1a00720c */ /* 0x000fda0003f06270 */
[----:B------:R-:W-:-:S04]  /*0d40*/  @!P0 IADD3 R3, PT, PT, R3, 0x1, RZ ;  /* 0x0000000103038810 */ /* 0x000fc80007ffe0ff */
[----:B------:R-:W-:-:S04]  /*0d50*/  @!P1 SHF.L.U32 R3, R3, 0x1, RZ ;  /* 0x0000000103039819 */ /* 0x000fc800000006ff */
[----:B------:R-:W-:Y:S01]  /*0d60*/  LOP3.LUT R26, R3, 0x80000000, R2, 0xf8, !PT ;  /* 0x80000000031a7812 */ /* 0x000fe200078ef802 */
[----:B------:R-:W-:Y:S06]  /*0d70*/  BRA `(.L_x_16) ;  /* 0x0000000000047947 */ /* 0x000fec0003800000 */
.L_x_17:
[----:B------:R0:W1:Y:S02]  /*0d80*/  MUFU.RCP R26, R2 ;  /* 0x00000002001a7308 */ /* 0x0000640000001000 */
.L_x_16:
[----:B------:R-:W-:Y:S05]  /*0d90*/  BSYNC.RECONVERGENT B1 ;  /* 0x0000000000017941 */ /* 0x000fea0003800200 */
.L_x_14:
[----:B------:R-:W-:Y:S02]  /*0da0*/  HFMA2 R3, -RZ, RZ, 0, 0 ;  /* 0x00000000ff037431 */ /* 0x000fe400000001ff */
[----:B0-----:R-:W-:-:S04]  /*0db0*/  IMAD.MOV.U32 R2, RZ, RZ, R24 ;  /* 0x000000ffff027224 */ /* 0x001fc800078e0018 */
[----:B-1----:R-:W-:Y:S05]  /*0dc0*/  RET.REL.NODEC R2 `(_Z15BlackScholesGPUPfS_S_S_S_ffi) ;  /* 0xfffffff0028c7950 */ /* 0x002fea0003c3ffff */
        .weak           $__internal_1_$__cuda_sm20_sqrt_rn_f32_slowpath
        .type           $__internal_1_$__cuda_sm20_sqrt_rn_f32_slowpath,@function
        .size           $__internal_1_$__cuda_sm20_sqrt_rn_f32_slowpath,($__internal_2_$__cuda_sm3x_div_rn_noftz_f32_slowpath - $__internal_1_$__cuda_sm20_sqrt_rn_f32_slowpath)
$__internal_1_$__cuda_sm20_sqrt_rn_f32_slowpath:
[----:B------:R-:W-:-:S13]  /*0dd0*/  LOP3.LUT P0, RZ, R23, 0x7fffffff, RZ, 0xc0, !PT ;  /* 0x7fffffff17ff7812 */ /* 0x000fda000780c0ff */
[----:B------:R-:W-:Y:S01]  /*0de0*/  @!P0 MOV R3, R23 ;  /* 0x0000001700038202 */ /* 0x000fe20000000f00 */
[----:B------:R-:W-:Y:S06]  /*0df0*/  @!P0 BRA `(.L_x_18) ;  /* 0x0000000000448947 */ /* 0x000fec0003800000 */
[----:B------:R-:W-:Y:S01]  /*0e00*/  FSETP.GEU.FTZ.AND P0, PT, R23, RZ, PT ;  /* 0x000000ff1700720b */ /* 0x000fe20003f1e000 */
[----:B------:R-:W-:-:S12]  /*0e10*/  IMAD.MOV.U32 R2, RZ, RZ, R23 ;  /* 0x000000ffff027224 */ /* 0x000fd800078e0017 */
[----:B------:R-:W-:Y:S01]  /*0e20*/  @!P0 MOV R3, 0x7fffffff ;  /* 0x7fffffff00038802 */ /* 0x000fe20000000f00 */
[----:B------:R-:W-:Y:S06]  /*0e30*/  @!P0 BRA `(.L_x_18) ;  /* 0x0000000000348947 */ /* 0x000fec0003800000 */
[----:B------:R-:W-:-:S13]  /*0e40*/  FSETP.GTU.FTZ.AND P0, PT, |R2|, +INF , PT ;  /* 0x7f8000000200780b */ /* 0x000fda0003f1c200 */
[----:B------:R-:W-:Y:S01]  /*0e50*/  @P0 FADD.FTZ R3, R2, 1 ;  /* 0x3f80000002030421 */ /* 0x000fe20000010000 */
[----:B------:R-:W-:Y:S06]  /*0e60*/  @P0 BRA `(.L_x_18) ;  /* 0x0000000000280947 */ /* 0x000fec0003800000 */
[----:B------:R-:W-:-:S13]  /*0e70*/  FSETP.NEU.FTZ.AND P0, PT, |R2|, +INF , PT ;  /* 0x7f8000000200780b */ /* 0x000fda0003f1d200 */
[----:B------:R-:W-:-:S04]  /*0e80*/  @P0 FFMA R20, R2, 1.84467440737095516160e+19, RZ ;  /* 0x5f80000002140823 */ /* 0x000fc800000000ff */
[----:B------:R-:W0:Y:S02]  /*0e90*/  @P0 MUFU.RSQ R3, R20 ;  /* 0x0000001400030308 */ /* 0x000e240000001400 */
[----:B0-----:R-:W-:Y:S01]  /*0ea0*/  @P0 FMUL.FTZ R25, R20, R3 ;  /* 0x0000000314190220 */ /* 0x001fe20000410000 */
[----:B------:R-:W-:Y:S01]  /*0eb0*/  @P0 FMUL.FTZ R24, R3, 0.5 ;  /* 0x3f00000003180820 */ /* 0x000fe20000410000 */
[----:B------:R-:W-:Y:S02]  /*0ec0*/  @!P0 MOV R3, R2 ;  /* 0x0000000200038202 */ /* 0x000fe40000000f00 */
[----:B------:R-:W-:-:S04]  /*0ed0*/  @P0 FADD.FTZ R22, -R25, -RZ ;  /* 0x800000ff19160221 */ /* 0x000fc80000010100 */
[----:B------:R-:W-:-:S04]  /*0ee0*/  @P0 FFMA R22, R25, R22, R20 ;  /* 0x0000001619160223 */ /* 0x000fc80000000014 */
[----:B------:R-:W-:-:S04]  /*0ef0*/  @P0 FFMA R22, R22, R24, R25 ;  /* 0x0000001816160223 */ /* 0x000fc80000000019 */
[----:B------:R-:W-:-:S07]  /*0f00*/  @P0 FMUL.FTZ R3, R22, 2.3283064365386962891e-10 ;  /* 0x2f80000016030820 */ /* 0x000fce0000410000 */
.L_x_18:
[----:B------:R-:W-:Y:S02]  /*0f10*/  IMAD.MOV.U32 R25, RZ, RZ, R3 ;  /* 0x000000ffff197224 */ /* 0x000fe400078e0003 */
[----:B------:R-:W-:Y:S01]  /*0f20*/  HFMA2 R3, -RZ, RZ, 0, 0 ;  /* 0x00000000ff037431 */ /* 0x000fe200000001ff */
[----:B------:R-:W-:-:S04]  /*0f30*/  MOV R2, R26 ;  /* 0x0000001a00027202 */ /* 0x000fc80000000f00 */
[----:B------:R-:W-:Y:S05]  /*0f40*/  RET.REL.NODEC R2 `(_Z15BlackScholesGPUPfS_S_S_S_ffi) ;  /* 0xfffffff0022c7950 */ /* 0x000fea0003c3ffff */
        .weak           $__internal_2_$__cuda_sm3x_div_rn_noftz_f32_slowpath
        .type           $__internal_2_$__cuda_sm3x_div_rn_noftz_f32_slowpath,@function
        .size           $__internal_2_$__cuda_sm3x_div_rn_noftz_f32_slowpath,(.L_x_33 - $__internal_2_$__cuda_sm3x_div_rn_noftz_f32_slowpath)
$__internal_2_$__cuda_sm3x_div_rn_noftz_f32_slowpath:
[----:B------:R-:W-:Y:S01]  /*0f50*/  SHF.R.U32.HI R24, RZ, 0x17, R3 ;  /* 0x00000017ff187819 */ /* 0x000fe20000011603 */
[----:B------:R-:W-:Y:S01]  /*0f60*/  BSSY.RECONVERGENT B1, `(.L_x_19) ;  /* 0x0000062000017945 */ /* 0x000fe20003800200 */
[----:B------:R-:W-:Y:S02]  /*0f70*/  SHF.R.U32.HI R22, RZ, 0x17, R2 ;  /* 0x00000017ff167819 */ /* 0x000fe40000011602 */
[----:B------:R-:W-:Y:S02]  /*0f80*/  LOP3.LUT R24, R24, 0xff, RZ, 0xc0, !PT ;  /* 0x000000ff18187812 */ /* 0x000fe400078ec0ff */
[----:B------:R-:W-:-:S03]  /*0f90*/  LOP3.LUT R28, R22, 0xff, RZ, 0xc0, !PT ;  /* 0x000000ff161c7812 */ /* 0x000fc600078ec0ff */
[----:B------:R-:W-:Y:S01]  /*0fa0*/  VIADD R27, R24, 0xffffffff ;  /* 0xffffffff181b7836 */ /* 0x000fe20000000000 */
[----:B------:R-:W-:-:S04]  /*0fb0*/  IADD3 R26, PT, PT, R28, -0x1, RZ ;  /* 0xffffffff1c1a7810 */ /* 0x000fc80007ffe0ff */
[----:B------:R-:W-:-:S04]  /*0fc0*/  ISETP.GT.U32.AND P0, PT, R27, 0xfd, PT ;  /* 0x000000fd1b00780c */ /* 0x000fc80003f04070 */
[----:B------:R-:W-:-:S13]  /*0fd0*/  ISETP.GT.U32.OR P0, PT, R26, 0xfd, P0 ;  /* 0x000000fd1a00780c */ /* 0x000fda0000704470 */
[----:B------:R-:W-:Y:S01]  /*0fe0*/  @!P0 MOV R22, RZ ;  /* 0x000000ff00168202 */ /* 0x000fe20000000f00 */
[----:B------:R-:W-:Y:S06]  /*0ff0*/  @!P0 BRA `(.L_x_20) ;  /* 0x00000000005c8947 */ /* 0x000fec0003800000 */
[----:B------:R-:W-:Y:S02]  /*1000*/  FSETP.GTU.FTZ.AND P0, PT, |R2|, +INF , PT ;  /* 0x7f8000000200780b */ /* 0x000fe40003f1c200 */
[----:B------:R-:W-:-:S04]  /*1010*/  FSETP.GTU.FTZ.AND P1, PT, |R3|, +INF , PT ;  /* 0x7f8000000300780b */ /* 0x000fc80003f3c200 */
[----:B------:R-:W-:-:S13]  /*1020*/  PLOP3.LUT P0, PT, P0, P1, PT, 0xf8, 0x8f ;  /* 0x00000000008f781c */ /* 0x000fda0000703f70 */
[----:B------:R-:W-:Y:S05]  /*1030*/  @P0 BRA `(.L_x_21) ;  /* 0x00000004004c0947 */ /* 0x000fea0003800000 */
[----:B------:R-:W-:-:S13]  /*1040*/  LOP3.LUT P0, RZ, R3, 0x7fffffff, R2, 0xc8, !PT ;  /* 0x7fffffff03ff7812 */ /* 0x000fda000780c802 */
[----:B------:R-:W-:Y:S05]  /*1050*/  @!P0 BRA `(.L_x_22) ;  /* 0x00000004003c8947 */ /* 0x000fea0003800000 */
[C---:B------:R-:W-:Y:S02]  /*1060*/  FSETP.NEU.FTZ.AND P2, PT, |R2|.reuse, +INF , PT ;  /* 0x7f8000000200780b */ /* 0x040fe40003f5d200 */
[----:B------:R-:W-:Y:S02]  /*1070*/  FSETP.NEU.FTZ.AND P1, PT, |R3|, +INF , PT ;  /* 0x7f8000000300780b */ /* 0x000fe40003f3d200 */
[----:B------:R-:W-:-:S11]  /*1080*/  FSETP.NEU.FTZ.AND P0, PT, |R2|, +INF , PT ;  /* 0x7f8000000200780b */ /* 0x000fd60003f1d200 */
[----:B------:R-:W-:Y:S05]  /*1090*/  @!P1 BRA !P2, `(.L_x_22) ;  /* 0x00000004002c9947 */ /* 0x000fea0005000000 */
[----:B------:R-:W-:-:S04]  /*10a0*/  LOP3.LUT P2, RZ, R2, 0x7fffffff, RZ, 0xc0, !PT ;  /* 0x7fffffff02ff7812 */ /* 0x000fc8000784c0ff */
[----:B------:R-:W-:-:S13]  /*10b0*/  PLOP3.LUT P1, PT, P1, P2, PT, 0x2f, 0xf2 ;  /* 0x0000000000f2781c */ /* 0x000fda0000f24577 */
[----:B------:R-:W-:Y:S05]  /*10c0*/  @P1 BRA `(.L_x_23) ;  /* 0x0000000400181947 */ /* 0x000fea0003800000 */
[----:B------:R-:W-:-:S04]  /*10d0*/  LOP3.LUT P1, RZ, R3, 0x7fffffff, RZ, 0xc0, !PT ;  /* 0x7fffffff03ff7812 */ /* 0x000fc8000782c0ff */
[----:B------:R-:W-:-:S13]  /*10e0*/  PLOP3.LUT P0, PT, P0, P1, PT, 0x2f, 0xf2 ;  /* 0x0000000000f2781c */ /* 0x000fda0000702577 */
[----:B------:R-:W-:Y:S05]  /*10f0*/  @P0 BRA `(.L_x_24) ;  /* 0x0000000400000947 */ /* 0x000fea0003800000 */
[----:B------:R-:W-:Y:S02]  /*1100*/  ISETP.GE.AND P0, PT, R26, RZ, PT ;  /* 0x000000ff1a00720c */ /* 0x000fe40003f06270 */
[----:B------:R-:W-:-:S11]  /*1110*/  ISETP.GE.AND P1, PT, R27, RZ, PT ;  /* 0x000000ff1b00720c */ /* 0x000fd60003f26270 */
[----:B------:R-:W-:Y:S01]  /*1120*/  @P0 IMAD.MOV.U32 R22, RZ, RZ, RZ ;  /* 0x000000ffff160224 */ /* 0x000fe200078e00ff */
[----:B------:R-:W-:Y:S01]  /*1130*/  @!P0 MOV R22, 0xffffffc0 ;  /* 0xffffffc000168802 */ /* 0x000fe20000000f00 */
[----:B------:R-:W-:Y:S01]  /*1140*/  @!P0 FFMA R2, R2, 1.84467440737095516160e+19, RZ ;  /* 0x5f80000002028823 */ /* 0x000fe200000000ff */
[----:B------:R-:W-:Y:S02]  /*1150*/  @!P1 FFMA R3, R3, 1.84467440737095516160e+19, RZ ;  /* 0x5f80000003039823 */ /* 0x000fe400000000ff */
[----:B------:R-:W-:-:S07]  /*1160*/  @!P1 IADD3 R22, PT, PT, R22, 0x40, RZ ;  /* 0x0000004016169810 */ /* 0x000fce0007ffe0ff */
.L_x_20:
[----:B------:R-:W-:Y:S01]  /*1170*/  LEA R26, R24, 0xc0800000, 0x17 ;  /* 0xc0800000181a7811 */ /* 0x000fe200078eb8ff */
[----:B------:R-:W-:Y:S04]  /*1180*/  BSSY.RECONVERGENT B2, `(.L_x_25) ;  /* 0x0000036000027945 */ /* 0x000fe80003800200 */
[----:B------:R-:W-:Y:S01]  /*1190*/  IMAD.IADD R26, R3, 0x1, -R26 ;  /* 0x00000001031a7824 */ /* 0x000fe200078e0a1a */
[----:B------:R-:W-:-:S03]  /*11a0*/  IADD3 R3, PT, PT, R28, -0x7f, RZ ;  /* 0xffffff811c037810 */ /* 0x000fc60007ffe0ff */
[----:B------:R-:W0:Y:S01]  /*11b0*/  MUFU.RCP R27, R26 ;  /* 0x0000001a001b7308 */ /* 0x000e220000001000 */
[----:B------:R-:W-:Y:S01]  /*11c0*/  FADD.FTZ R29, -R26, -RZ ;  /* 0x800000ff1a1d7221 */ /* 0x000fe20000010100 */
[C---:B------:R-:W-:Y:S01]  /*11d0*/  IADD3 R31, PT, PT, R3.reuse, 0x7f, -R24 ;  /* 0x0000007f031f7810 */ /* 0x040fe20007ffe818 */
[----:B------:R-:W-:-:S03]  /*11e0*/  IMAD R2, R3, -0x800000, R2 ;  /* 0xff80000003027824 */ /* 0x000fc600078e0202 */
[----:B------:R-:W-:Y:S01]  /*11f0*/  IADD3 R31, PT, PT, R31, R22, RZ ;  /* 0x000000161f1f7210 */ /* 0x000fe20007ffe0ff */
[----:B0-----:R-:W-:-:S04]  /*1200*/  FFMA R24, R27, R29, 1 ;  /* 0x3f8000001b187423 */ /* 0x001fc8000000001d */
[----:B------:R-:W-:-:S04]  /*1210*/  FFMA R3, R27, R24, R27 ;  /* 0x000000181b037223 */ /* 0x000fc8000000001b */
[----:B------:R-:W-:-:S04]  /*1220*/  FFMA R22, R2, R3, RZ ;  /* 0x0000000302167223 */ /* 0x000fc800000000ff */
[----:B------:R-:W-:-:S04]  /*1230*/  FFMA R24, R29, R22, R2 ;  /* 0x000000161d187223 */ /* 0x000fc80000000002 */
[----:B------:R-:W-:-:S04]  /*1240*/  FFMA R24, R3, R24, R22 ;  /* 0x0000001803187223 */ /* 0x000fc80000000016 */
[----:B------:R-:W-:-:S04]  /*1250*/  FFMA R29, R29, R24, R2 ;  /* 0x000000181d1d7223 */ /* 0x000fc80000000002 */
[----:B------:R-:W-:-:S05]  /*1260*/  FFMA R2, R3, R29, R24 ;  /* 0x0000001d03027223 */ /* 0x000fca0000000018 */
[----:B------:R-:W-:-:S04]  /*1270*/  SHF.R.U32.HI R22, RZ, 0x17, R2 ;  /* 0x00000017ff167819 */ /* 0x000fc80000011602 */
[----:B------:R-:W-:-:S05]  /*1280*/  LOP3.LUT R22, R22, 0xff, RZ, 0xc0, !PT ;  /* 0x000000ff16167812 */ /* 0x000fca00078ec0ff */
[----:B------:R-:W-:-:S05]  /*1290*/  IMAD.IADD R26, R22, 0x1, R31 ;  /* 0x00000001161a7824 */ /* 0x000fca00078e021f */
[----:B------:R-:W-:-:S04]  /*12a0*/  IADD3 R22, PT, PT, R26, -0x1, RZ ;  /* 0xffffffff1a167810 */ /* 0x000fc80007ffe0ff */
[----:B------:R-:W-:-:S13]  /*12b0*/  ISETP.GE.U32.AND P0, PT, R22, 0xfe, PT ;  /* 0x000000fe1600780c */ /* 0x000fda0003f06070 */
[----:B------:R-:W-:Y:S05]  /*12c0*/  @!P0 BRA `(.L_x_26) ;  /* 0x0000000000808947 */ /* 0x000fea0003800000 */
[----:B------:R-:W-:-:S13]  /*12d0*/  ISETP.GT.AND P0, PT, R26, 0xfe, PT ;  /* 0x000000fe1a00780c */ /* 0x000fda0003f04270 */
[----:B------:R-:W-:Y:S05]  /*12e0*/  @P0 BRA `(.L_x_27) ;  /* 0x00000000006c0947 */ /* 0x000fea0003800000 */
[----:B------:R-:W-:-:S13]  /*12f0*/  ISETP.GE.AND P0, PT, R26, 0x1, PT ;  /* 0x000000011a00780c */ /* 0x000fda0003f06270 */
[----:B------:R-:W-:Y:S05]  /*1300*/  @P0 BRA `(.L_x_28) ;  /* 0x0000000000740947 */ /* 0x000fea0003800000 */
[----:B------:R-:W-:Y:S02]  /*1310*/  ISETP.GE.AND P0, PT, R26, -0x18, PT ;  /* 0xffffffe81a00780c */ /* 0x000fe40003f06270 */
[----:B------:R-:W-:-:S11]  /*1320*/  LOP3.LUT R2, R2, 0x80000000, RZ, 0xc0, !PT ;  /* 0x8000000002027812 */ /* 0x000fd600078ec0ff */
[----:B------:R-:W-:Y:S05]  /*1330*/  @!P0 BRA `(.L_x_28) ;  /* 0x0000000000688947 */ /* 0x000fea0003800000 */
[CCC-:B------:R-:W-:Y:S01]  /*1340*/  FFMA.RP R22, R3.reuse, R29.reuse, R24.reuse ;  /* 0x0000001d03167223 */ /* 0x1c0fe20000008018 */
[CCC-:B------:R-:W-:Y:S01]  /*1350*/  FFMA.RM R27, R3.reuse, R29.reuse, R24.reuse ;  /* 0x0000001d031b7223 */ /* 0x1c0fe20000004018 */
[----:B------:R-:W-:Y:S01]  /*1360*/  FFMA.RZ R3, R3, R29, R24 ;  /* 0x0000001d03037223 */ /* 0x000fe2000000c018 */
[----:B------:R-:W-:Y:S01]  /*1370*/  IMAD.MOV R24, RZ, RZ, -R26 ;  /* 0x000000ffff187224 */ /* 0x000fe200078e0a1a */
[----:B------:R-:W-:Y:S02]  /*1380*/  ISETP.NE.AND P2, PT, R26, RZ, PT ;  /* 0x000000ff1a00720c */ /* 0x000fe40003f45270 */
[----:B------:R-:W-:Y:S02]  /*1390*/  FSETP.NEU.FTZ.AND P0, PT, R22, R27, PT ;  /* 0x0000001b1600720b */ /* 0x000fe40003f1d000 */
[----:B------:R-:W-:Y:S02]  /*13a0*/  LOP3.LUT R3, R3, 0x7fffff, RZ, 0xc0, !PT ;  /* 0x007fffff03037812 */ /* 0x000fe400078ec0ff */
[----:B------:R-:W-:-:S02]  /*13b0*/  IADD3 R22, PT, PT, R26, 0x20, RZ ;  /* 0x000000201a167810 */ /* 0x000fc40007ffe0ff */
[----:B------:R-:W-:Y:S02]  /*13c0*/  LOP3.LUT R3, R3, 0x800000, RZ, 0xfc, !PT ;  /* 0x0080000003037812 */ /* 0x000fe400078efcff */
[----:B------:R-:W-:Y:S02]  /*13d0*/  ISETP.NE.AND P1, PT, R26, RZ, PT ;  /* 0x000000ff1a00720c */ /* 0x000fe40003f25270 */
[----:B------:R-:W-:Y:S02]  /*13e0*/  SHF.L.U32 R22, R3, R22, RZ ;  /* 0x0000001603167219 */ /* 0x000fe400000006ff */
[----:B------:R-:W-:Y:S02]  /*13f0*/  SEL R24, R24, RZ, P2 ;  /* 0x000000ff18187207 */ /* 0x000fe40001000000 */
[----:B------:R-:W-:Y:S02]  /*1400*/  ISETP.NE.AND P1, PT, R22, RZ, P1 ;  /* 0x000000ff1600720c */ /* 0x000fe40000f25270 */
[----:B------:R-:W-:-:S02]  /*1410*/  SHF.R.U32.HI R24, RZ, R24, R3 ;  /* 0x00000018ff187219 */ /* 0x000fc40000011603 */
[----:B------:R-:W-:Y:S02]  /*1420*/  PLOP3.LUT P0, PT, P0, P1, PT, 0xf8, 0x8f ;  /* 0x00000000008f781c */ /* 0x000fe40000703f70 */
[----:B------:R-:W-:Y:S02]  /*1430*/  SHF.R.U32.HI R22, RZ, 0x1, R24 ;  /* 0x00000001ff167819 */ /* 0x000fe40000011618 */
[----:B------:R-:W-:-:S04]  /*1440*/  SEL R3, RZ, 0x1, !P0 ;  /* 0x00000001ff037807 */ /* 0x000fc80004000000 */
[----:B------:R-:W-:-:S04]  /*1450*/  LOP3.LUT R3, R3, 0x1, R22, 0xf8, !PT ;  /* 0x0000000103037812 */ /* 0x000fc800078ef816 */
[----:B------:R-:W-:-:S04]  /*1460*/  LOP3.LUT R3, R3, R24, RZ, 0xc0, !PT ;  /* 0x0000001803037212 */ /* 0x000fc800078ec0ff */
[----:B------:R-:W-:-:S04]  /*1470*/  IADD3 R3, PT, PT, R22, R3, RZ ;  /* 0x0000000316037210 */ /* 0x000fc80007ffe0ff */
[----:B------:R-:W-:Y:S01]  /*1480*/  LOP3.LUT R2, R3, R2, RZ, 0xfc, !PT ;  /* 0x0000000203027212 */ /* 0x000fe200078efcff */
[----:B------:R-:W-:Y:S06]  /*1490*/  BRA `(.L_x_28) ;  /* 0x0000000000107947 */ /* 0x000fec0003800000 */
.L_x_27:
[----:B------:R-:W-:-:S04]  /*14a0*/  LOP3.LUT R2, R2, 0x80000000, RZ, 0xc0, !PT ;  /* 0x8000000002027812 */ /* 0x000fc800078ec0ff */
[----:B------:R-:W-:Y:S01]  /*14b0*/  LOP3.LUT R2, R2, 0x7f800000, RZ, 0xfc, !PT ;  /* 0x7f80000002027812 */ /* 0x000fe200078efcff */
[----:B------:R-:W-:Y:S06]  /*14c0*/  BRA `(.L_x_28) ;  /* 0x0000000000047947 */ /* 0x000fec0003800000 */
.L_x_26:
[----:B------:R-:W-:-:S07]  /*14d0*/  LEA R2, R31, R2, 0x17 ;  /* 0x000000021f027211 */ /* 0x000fce00078eb8ff */
.L_x_28:
[----:B------:R-:W-:Y:S05]  /*14e0*/  BSYNC.RECONVERGENT B2 ;  /* 0x0000000000027941 */ /* 0x000fea0003800200 */
.L_x_25:
[----:B------:R-:W-:Y:S05]  /*14f0*/  BRA `(.L_x_29) ;  /* 0x0000000000207947 */ /* 0x000fea0003800000 */
.L_x_24:
[----:B------:R-:W-:-:S04]  /*1500*/  LOP3.LUT R2, R3, 0x80000000, R2, 0x48, !PT ;  /* 0x8000000003027812 */ /* 0x000fc800078e4802 */
[----:B------:R-:W-:Y:S01]  /*1510*/  LOP3.LUT R2, R2, 0x7f800000, RZ, 0xfc, !PT ;  /* 0x7f80000002027812 */ /* 0x000fe200078efcff */
[----:B------:R-:W-:Y:S06]  /*1520*/  BRA `(.L_x_29) ;  /* 0x0000000000147947 */ /* 0x000fec0003800000 */
.L_x_23:
[----:B------:R-:W-:Y:S01]  /*1530*/  LOP3.LUT R2, R3, 0x80000000, R2, 0x48, !PT ;  /* 0x8000000003027812 */ /* 0x000fe200078e4802 */
[----:B------:R-:W-:Y:S06]  /*1540*/  BRA `(.L_x_29) ;  /* 0x00000000000c7947 */ /* 0x000fec0003800000 */
.L_x_22:
[----:B------:R-:W0:Y:S01]  /*1550*/  MUFU.RSQ R2, -QNAN ;  /* 0xffc0000000027908 */ /* 0x000e220000001400 */
[----:B------:R-:W-:Y:S05]  /*1560*/  BRA `(.L_x_29) ;  /* 0x0000000000047947 */ /* 0x000fea0003800000 */
.L_x_21:
[----:B------:R-:W-:-:S07]  /*1570*/  FADD.FTZ R2, R2, R3 ;  /* 0x0000000302027221 */ /* 0x000fce0000010000 */
.L_x_29:
[----:B------:R-:W-:Y:S05]  /*1580*/  BSYNC.RECONVERGENT B1 ;  /* 0x0000000000017941 */ /* 0x000fea0003800200 */
.L_x_19:
[----:B------:R-:W-:Y:S02]  /*1590*/  HFMA2 R3, -RZ, RZ, 0, 0 ;  /* 0x00000000ff037431 */ /* 0x000fe400000001ff */
[----:B0-----:R-:W-:Y:S01]  /*15a0*/  IMAD.MOV.U32 R22, RZ, RZ, R2 ;  /* 0x000000ffff167224 */ /* 0x001fe200078e0002 */
[----:B------:R-:W-:-:S04]  /*15b0*/  MOV R2, R20 ;  /* 0x0000001400027202 */ /* 0x000fc80000000f00 */
[----:B------:R-:W-:Y:S05]  /*15c0*/  RET.REL.NODEC R2 `(_Z15BlackScholesGPUPfS_S_S_S_ffi) ;  /* 0xffffffe8028c7950 */ /* 0x000fea0003c3ffff */
.L_x_30:
[----:B------:R-:W-:-:S00]  /*15d0*/  BRA `(.L_x_30) ;  /* 0xfffffffc00fc7947 */ /* 0x000fc0000383ffff */
[----:B------:R-:W-:-:S00]  /*15e0*/  NOP ;  /* 0x0000000000007918 */ /* 0x000fc00000000000 */
        /* <DEDUP_REMOVED lines=9> */
.L_x_33:


//--------------------- .nv.shared.reserved.0     --------------------------
	.section	.nv.shared.reserved.0,"aw",@nobits
	.weak		__nv_reservedSMEM_offset_0_alias
	.size		__nv_reservedSMEM_offset_0_alias, 0, 64
	.other		__nv_reservedSMEM_offset_0_alias,@"STO_CUDA_RESERVED_SHARED STV_DEFAULT"
__nv_reservedSMEM_offset_0_alias:
	.zero		0
	.zero		64


//--------------------- .nv.constant0._Z15BlackScholesGPUPfS_S_S_S_ffi --------------------------
	.section	.nv.constant0._Z15BlackScholesGPUPfS_S_S_S_ffi,"a",@progbits
	.sectionflags	@""
	.align	4
.nv.constant0._Z15BlackScholesGPUPfS_S_S_S_ffi:
	.zero		948


//--------------------- SYMBOLS --------------------------

	.type		.nv.reservedSmem.offset0,@object
	.size		.nv.reservedSmem.offset0,0x4
